//
// Generated by NVIDIA NVVM Compiler
//
// Compiler Build ID: CL-36424714
// Cuda compilation tools, release 13.0, V13.0.88
// Based on NVVM 20.0.0
//

.version 9.0
.target sm_100
.address_size 64

	// .globl	_Z9MADKernelPiPfS0_S0_j
.const .align 4 .b8 pattern[16] = {255, 255, 255, 255, 170, 170, 170, 170, 85, 85, 85, 85};
// _ZZ11ShMemKernelPiPfS0_S0_jE11localBuffer has been demoted

.visible .entry _Z9MADKernelPiPfS0_S0_j(
	.param .u64 .ptr .align 1 _Z9MADKernelPiPfS0_S0_j_param_0,
	.param .u64 .ptr .align 1 _Z9MADKernelPiPfS0_S0_j_param_1,
	.param .u64 .ptr .align 1 _Z9MADKernelPiPfS0_S0_j_param_2,
	.param .u64 .ptr .align 1 _Z9MADKernelPiPfS0_S0_j_param_3,
	.param .u32 _Z9MADKernelPiPfS0_S0_j_param_4
)
{
	.reg .pred 	%p<7>;
	.reg .b32 	%r<22>;
	.reg .b32 	%f<21>;
	.reg .b64 	%rd<18>;

	ld.param.u64 	%rd5, [_Z9MADKernelPiPfS0_S0_j_param_0];
	ld.param.u64 	%rd4, [_Z9MADKernelPiPfS0_S0_j_param_1];
	ld.param.u64 	%rd6, [_Z9MADKernelPiPfS0_S0_j_param_2];
	ld.param.u64 	%rd7, [_Z9MADKernelPiPfS0_S0_j_param_3];
	ld.param.u32 	%r9, [_Z9MADKernelPiPfS0_S0_j_param_4];
	cvta.to.global.u64 	%rd1, %rd5;
	cvta.to.global.u64 	%rd8, %rd6;
	cvta.to.global.u64 	%rd9, %rd7;
	mov.u32 	%r10, %ctaid.x;
	mov.u32 	%r11, %ntid.x;
	mov.u32 	%r12, %tid.x;
	mad.lo.s32 	%r1, %r10, %r11, %r12;
	mul.wide.u32 	%rd10, %r1, 4;
	add.s64 	%rd11, %rd9, %rd10;
	ld.global.f32 	%f20, [%rd11];
	add.s64 	%rd2, %rd8, %rd10;
	setp.eq.s32 	%p1, %r9, 0;
	@%p1 bra 	$L__BB0_7;
	ld.global.f32 	%f11, [%rd2];
	mul.f32 	%f2, %f20, %f11;
	and.b32  	%r2, %r9, 3;
	setp.lt.u32 	%p2, %r9, 4;
	@%p2 bra 	$L__BB0_4;
	and.b32  	%r13, %r9, -4;
	neg.s32 	%r20, %r13;
$L__BB0_3:
	add.f32 	%f12, %f2, %f20;
	add.f32 	%f13, %f2, %f12;
	add.f32 	%f14, %f2, %f13;
	add.f32 	%f20, %f2, %f14;
	add.s32 	%r20, %r20, 4;
	setp.ne.s32 	%p3, %r20, 0;
	@%p3 bra 	$L__BB0_3;
$L__BB0_4:
	setp.eq.s32 	%p4, %r2, 0;
	@%p4 bra 	$L__BB0_7;
	neg.s32 	%r21, %r2;
$L__BB0_6:
	.pragma "nounroll";
	add.f32 	%f20, %f2, %f20;
	add.s32 	%r21, %r21, 1;
	setp.ne.s32 	%p5, %r21, 0;
	@%p5 bra 	$L__BB0_6;
$L__BB0_7:
	cvta.to.global.u64 	%rd12, %rd4;
	add.s64 	%rd3, %rd12, %rd10;
	ld.global.f32 	%f15, [%rd3];
	setp.eq.f32 	%p6, %f20, %f15;
	@%p6 bra 	$L__BB0_9;
	// begin inline asm
	mov.u32 %r15, %smid;
	// end inline asm
	// begin inline asm
	mov.u32 %r16, %laneid;
	// end inline asm
	shl.b32 	%r17, %r15, 16;
	or.b32  	%r18, %r16, %r17;
	or.b32  	%r19, %r18, 1073741824;
	add.s64 	%rd17, %rd1, %rd10;
	st.global.u32 	[%rd17], %r19;
	bra.uni 	$L__BB0_10;
$L__BB0_9:
	add.s64 	%rd15, %rd1, %rd10;
	mov.b32 	%r14, 0;
	st.global.u32 	[%rd15], %r14;
$L__BB0_10:
	st.global.f32 	[%rd3], %f20;
	ret;

}
	// .globl	_Z11ShMemKernelPiPfS0_S0_j
.visible .entry _Z11ShMemKernelPiPfS0_S0_j(
	.param .u64 .ptr .align 1 _Z11ShMemKernelPiPfS0_S0_j_param_0,
	.param .u64 .ptr .align 1 _Z11ShMemKernelPiPfS0_S0_j_param_1,
	.param .u64 .ptr .align 1 _Z11ShMemKernelPiPfS0_S0_j_param_2,
	.param .u64 .ptr .align 1 _Z11ShMemKernelPiPfS0_S0_j_param_3,
	.param .u32 _Z11ShMemKernelPiPfS0_S0_j_param_4
)
{
	.reg .pred 	%p<15>;
	.reg .b32 	%r<71>;
	.reg .b64 	%rd<5>;
	// demoted variable
	.shared .align 4 .b8 _ZZ11ShMemKernelPiPfS0_S0_jE11localBuffer[8192];
	ld.param.u64 	%rd2, [_Z11ShMemKernelPiPfS0_S0_j_param_0];
	ld.param.u32 	%r29, [_Z11ShMemKernelPiPfS0_S0_j_param_4];
	cvta.to.global.u64 	%rd3, %rd2;
	mov.u32 	%r30, %ctaid.x;
	mov.u32 	%r1, %ntid.x;
	mov.u32 	%r2, %tid.x;
	mad.lo.s32 	%r31, %r30, %r1, %r2;
	mul.wide.u32 	%rd4, %r31, 4;
	add.s64 	%rd1, %rd3, %rd4;
	mov.b32 	%r32, 0;
	st.global.u32 	[%rd1], %r32;
	setp.eq.s32 	%p1, %r29, 0;
	@%p1 bra 	$L__BB1_27;
	ld.const.u32 	%r3, [pattern];
	ld.const.u32 	%r4, [pattern+4];
	ld.const.u32 	%r5, [pattern+8];
	ld.const.u32 	%r6, [pattern+12];
	shl.b32 	%r34, %r2, 2;
	mov.u32 	%r35, _ZZ11ShMemKernelPiPfS0_S0_jE11localBuffer;
	add.s32 	%r7, %r35, %r34;
	shl.b32 	%r8, %r1, 2;
	mov.b32 	%r61, 0;
$L__BB1_2:
	mov.u32 	%r62, %r7;
	mov.u32 	%r63, %r2;
$L__BB1_3:
	st.shared.u32 	[%r62], %r3;
	add.s32 	%r63, %r63, %r1;
	add.s32 	%r62, %r62, %r8;
	setp.lt.u32 	%p2, %r63, 2048;
	@%p2 bra 	$L__BB1_3;
	mov.u32 	%r64, %r2;
$L__BB1_5:
	shl.b32 	%r36, %r64, 2;
	add.s32 	%r38, %r35, %r36;
	ld.shared.u32 	%r39, [%r38];
	setp.eq.s32 	%p3, %r39, %r3;
	@%p3 bra 	$L__BB1_7;
	st.global.u32 	[%rd1], %r64;
$L__BB1_7:
	add.s32 	%r64, %r64, %r1;
	setp.lt.u32 	%p4, %r64, 2048;
	@%p4 bra 	$L__BB1_5;
	mov.u32 	%r65, %r2;
$L__BB1_9:
	shl.b32 	%r40, %r65, 2;
	add.s32 	%r42, %r35, %r40;
	st.shared.u32 	[%r42], %r4;
	add.s32 	%r65, %r65, %r1;
	setp.lt.u32 	%p5, %r65, 2048;
	@%p5 bra 	$L__BB1_9;
	mov.u32 	%r66, %r2;
$L__BB1_11:
	shl.b32 	%r43, %r66, 2;
	add.s32 	%r45, %r35, %r43;
	ld.shared.u32 	%r46, [%r45];
	setp.eq.s32 	%p6, %r46, %r4;
	@%p6 bra 	$L__BB1_13;
	st.global.u32 	[%rd1], %r66;
$L__BB1_13:
	add.s32 	%r66, %r66, %r1;
	setp.lt.u32 	%p7, %r66, 2048;
	@%p7 bra 	$L__BB1_11;
	mov.u32 	%r67, %r2;
$L__BB1_15:
	shl.b32 	%r47, %r67, 2;
	add.s32 	%r49, %r35, %r47;
	st.shared.u32 	[%r49], %r5;
	add.s32 	%r67, %r67, %r1;
	setp.lt.u32 	%p8, %r67, 2048;
	@%p8 bra 	$L__BB1_15;
	mov.u32 	%r68, %r2;
$L__BB1_17:
	shl.b32 	%r50, %r68, 2;
	add.s32 	%r52, %r35, %r50;
	ld.shared.u32 	%r53, [%r52];
	setp.eq.s32 	%p9, %r53, %r5;
	@%p9 bra 	$L__BB1_19;
	st.global.u32 	[%rd1], %r68;
$L__BB1_19:
	add.s32 	%r68, %r68, %r1;
	setp.lt.u32 	%p10, %r68, 2048;
	@%p10 bra 	$L__BB1_17;
	mov.u32 	%r69, %r2;
$L__BB1_21:
	shl.b32 	%r54, %r69, 2;
	add.s32 	%r56, %r35, %r54;
	st.shared.u32 	[%r56], %r6;
	add.s32 	%r69, %r69, %r1;
	setp.lt.u32 	%p11, %r69, 2048;
	@%p11 bra 	$L__BB1_21;
	mov.u32 	%r70, %r2;
$L__BB1_23:
	shl.b32 	%r57, %r70, 2;
	add.s32 	%r59, %r35, %r57;
	ld.shared.u32 	%r60, [%r59];
	setp.eq.s32 	%p12, %r60, %r6;
	@%p12 bra 	$L__BB1_25;
	st.global.u32 	[%rd1], %r70;
$L__BB1_25:
	add.s32 	%r70, %r70, %r1;
	setp.lt.u32 	%p13, %r70, 2048;
	@%p13 bra 	$L__BB1_23;
	add.s32 	%r61, %r61, 1;
	setp.ne.s32 	%p14, %r61, %r29;
	@%p14 bra 	$L__BB1_2;
$L__BB1_27:
	ret;

}
	// .globl	_Z12REGREGKernelPiPfS0_S0_j
.visible .entry _Z12REGREGKernelPiPfS0_S0_j(
	.param .u64 .ptr .align 1 _Z12REGREGKernelPiPfS0_S0_j_param_0,
	.param .u64 .ptr .align 1 _Z12REGREGKernelPiPfS0_S0_j_param_1,
	.param .u64 .ptr .align 1 _Z12REGREGKernelPiPfS0_S0_j_param_2,
	.param .u64 .ptr .align 1 _Z12REGREGKernelPiPfS0_S0_j_param_3,
	.param .u32 _Z12REGREGKernelPiPfS0_S0_j_param_4
)
{
	.reg .pred 	%p<16>;
	.reg .b32 	%r<96>;
	.reg .b32 	%f<11>;
	.reg .b64 	%rd<11>;

	ld.param.u64 	%rd4, [_Z12REGREGKernelPiPfS0_S0_j_param_0];
	ld.param.u64 	%rd5, [_Z12REGREGKernelPiPfS0_S0_j_param_2];
	ld.param.u64 	%rd6, [_Z12REGREGKernelPiPfS0_S0_j_param_3];
	ld.param.u32 	%r28, [_Z12REGREGKernelPiPfS0_S0_j_param_4];
	setp.eq.s32 	%p1, %r28, 0;
	@%p1 bra 	$L__BB2_27;
	cvta.to.global.u64 	%rd7, %rd5;
	cvta.to.global.u64 	%rd8, %rd4;
	cvta.to.global.u64 	%rd9, %rd6;
	mov.u32 	%r29, %tid.x;
	mov.u32 	%r30, %ntid.x;
	mov.u32 	%r31, %ctaid.x;
	mad.lo.s32 	%r32, %r31, %r30, %r29;
	mul.wide.u32 	%rd10, %r32, 4;
	add.s64 	%rd1, %rd7, %rd10;
	add.s64 	%rd2, %rd8, %rd10;
	add.s64 	%rd3, %rd9, %rd10;
	and.b32  	%r1, %r28, 3;
	setp.lt.u32 	%p2, %r28, 4;
	@%p2 bra 	$L__BB2_20;
	and.b32  	%r33, %r28, -4;
	neg.s32 	%r84, %r33;
$L__BB2_3:
	ld.global.f32 	%f1, [%rd1];
	setp.num.f32 	%p3, %f1, %f1;
	mov.b32 	%r85, 0;
	@%p3 bra 	$L__BB2_5;
	// begin inline asm
	mov.u32 %r35, %smid;
	// end inline asm
	// begin inline asm
	mov.u32 %r36, %laneid;
	// end inline asm
	shl.b32 	%r37, %r35, 16;
	or.b32  	%r38, %r36, %r37;
	or.b32  	%r85, %r38, 1073741824;
$L__BB2_5:
	st.global.u32 	[%rd2], %r85;
	ld.global.f32 	%f2, [%rd3];
	setp.num.f32 	%p4, %f2, %f2;
	mov.b32 	%r86, 0;
	@%p4 bra 	$L__BB2_7;
	// begin inline asm
	mov.u32 %r40, %smid;
	// end inline asm
	// begin inline asm
	mov.u32 %r41, %laneid;
	// end inline asm
	shl.b32 	%r42, %r40, 16;
	or.b32  	%r43, %r41, %r42;
	or.b32  	%r86, %r43, 1073741824;
$L__BB2_7:
	st.global.u32 	[%rd2], %r86;
	ld.global.f32 	%f3, [%rd1];
	setp.num.f32 	%p5, %f3, %f3;
	mov.b32 	%r87, 0;
	@%p5 bra 	$L__BB2_9;
	// begin inline asm
	mov.u32 %r45, %smid;
	// end inline asm
	// begin inline asm
	mov.u32 %r46, %laneid;
	// end inline asm
	shl.b32 	%r47, %r45, 16;
	or.b32  	%r48, %r46, %r47;
	or.b32  	%r87, %r48, 1073741824;
$L__BB2_9:
	st.global.u32 	[%rd2], %r87;
	ld.global.f32 	%f4, [%rd3];
	setp.num.f32 	%p6, %f4, %f4;
	mov.b32 	%r88, 0;
	@%p6 bra 	$L__BB2_11;
	// begin inline asm
	mov.u32 %r50, %smid;
	// end inline asm
	// begin inline asm
	mov.u32 %r51, %laneid;
	// end inline asm
	shl.b32 	%r52, %r50, 16;
	or.b32  	%r53, %r51, %r52;
	or.b32  	%r88, %r53, 1073741824;
$L__BB2_11:
	st.global.u32 	[%rd2], %r88;
	ld.global.f32 	%f5, [%rd1];
	setp.num.f32 	%p7, %f5, %f5;
	mov.b32 	%r89, 0;
	@%p7 bra 	$L__BB2_13;
	// begin inline asm
	mov.u32 %r55, %smid;
	// end inline asm
	// begin inline asm
	mov.u32 %r56, %laneid;
	// end inline asm
	shl.b32 	%r57, %r55, 16;
	or.b32  	%r58, %r56, %r57;
	or.b32  	%r89, %r58, 1073741824;
$L__BB2_13:
	st.global.u32 	[%rd2], %r89;
	ld.global.f32 	%f6, [%rd3];
	setp.num.f32 	%p8, %f6, %f6;
	mov.b32 	%r90, 0;
	@%p8 bra 	$L__BB2_15;
	// begin inline asm
	mov.u32 %r60, %smid;
	// end inline asm
	// begin inline asm
	mov.u32 %r61, %laneid;
	// end inline asm
	shl.b32 	%r62, %r60, 16;
	or.b32  	%r63, %r61, %r62;
	or.b32  	%r90, %r63, 1073741824;
$L__BB2_15:
	st.global.u32 	[%rd2], %r90;
	ld.global.f32 	%f7, [%rd1];
	setp.num.f32 	%p9, %f7, %f7;
	mov.b32 	%r91, 0;
	@%p9 bra 	$L__BB2_17;
	// begin inline asm
	mov.u32 %r65, %smid;
	// end inline asm
	// begin inline asm
	mov.u32 %r66, %laneid;
	// end inline asm
	shl.b32 	%r67, %r65, 16;
	or.b32  	%r68, %r66, %r67;
	or.b32  	%r91, %r68, 1073741824;
$L__BB2_17:
	st.global.u32 	[%rd2], %r91;
	ld.global.f32 	%f8, [%rd3];
	setp.num.f32 	%p10, %f8, %f8;
	mov.b32 	%r92, 0;
	@%p10 bra 	$L__BB2_19;
	// begin inline asm
	mov.u32 %r70, %smid;
	// end inline asm
	// begin inline asm
	mov.u32 %r71, %laneid;
	// end inline asm
	shl.b32 	%r72, %r70, 16;
	or.b32  	%r73, %r71, %r72;
	or.b32  	%r92, %r73, 1073741824;
$L__BB2_19:
	st.global.u32 	[%rd2], %r92;
	add.s32 	%r84, %r84, 4;
	setp.ne.s32 	%p11, %r84, 0;
	@%p11 bra 	$L__BB2_3;
$L__BB2_20:
	setp.eq.s32 	%p12, %r1, 0;
	@%p12 bra 	$L__BB2_27;
	neg.s32 	%r93, %r1;
$L__BB2_22:
	.pragma "nounroll";
	ld.global.f32 	%f9, [%rd1];
	setp.num.f32 	%p13, %f9, %f9;
	mov.b32 	%r94, 0;
	@%p13 bra 	$L__BB2_24;
	// begin inline asm
	mov.u32 %r75, %smid;
	// end inline asm
	// begin inline asm
	mov.u32 %r76, %laneid;
	// end inline asm
	shl.b32 	%r77, %r75, 16;
	or.b32  	%r78, %r76, %r77;
	or.b32  	%r94, %r78, 1073741824;
$L__BB2_24:
	st.global.u32 	[%rd2], %r94;
	ld.global.f32 	%f10, [%rd3];
	setp.num.f32 	%p14, %f10, %f10;
	mov.b32 	%r95, 0;
	@%p14 bra 	$L__BB2_26;
	// begin inline asm
	mov.u32 %r80, %smid;
	// end inline asm
	// begin inline asm
	mov.u32 %r81, %laneid;
	// end inline asm
	shl.b32 	%r82, %r80, 16;
	or.b32  	%r83, %r81, %r82;
	or.b32  	%r95, %r83, 1073741824;
$L__BB2_26:
	st.global.u32 	[%rd2], %r95;
	add.s32 	%r93, %r93, 1;
	setp.ne.s32 	%p15, %r93, 0;
	@%p15 bra 	$L__BB2_22;
$L__BB2_27:
	ret;

}


// ===== COMPILED SASS (sm_100) =====

	.target	sm_100

	.elftype	@"ET_EXEC"


//--------------------- .note.nv.tkinfo           --------------------------
	.section	.note.nv.tkinfo,"",@"SHT_NOTE"
	.sectionflags	@"SHF_NOTE_NV_TKINFO"
	.tkinfo
        /*0018*/ 	.word	0x00000002
        /*0030*/ 	.string	""
        /*0030*/ 	.string	"ptxas"
        /*0030*/ 	.string	"Cuda compilation tools, release 13.0, V13.0.88"
        /*0030*/ 	.string	"Build cuda_13.0.r13.0/compiler.36424714_0"
        /*0030*/ 	.string	"-arch sm_100 -m 64 "



//--------------------- .note.nv.cuinfo           --------------------------
	.section	.note.nv.cuinfo,"",@"SHT_NOTE"
	.sectionflags	@"SHF_NOTE_NV_CUINFO"
        /*0018*/ 	.short	0x0002
        /*001a*/ 	.short	0x0064
        /*001c*/ 	.short	0x0082
	.zero		2


//--------------------- .nv.info                  --------------------------
	.section	.nv.info,"",@"SHT_CUDA_INFO"
	.align	4


	//----- nvinfo : EIATTR_REGCOUNT
	.align		4
        /*0000*/ 	.byte	0x04, 0x2f
        /*0002*/ 	.short	(.L_2 - .L_1)
	.align		4
.L_1:
        /*0004*/ 	.word	index@(_Z9MADKernelPiPfS0_S0_j)
        /*0008*/ 	.word	0x0000000c


	//----- nvinfo : EIATTR_FRAME_SIZE
	.align		4
.L_2:
        /*000c*/ 	.byte	0x04, 0x11
        /*000e*/ 	.short	(.L_4 - .L_3)
	.align		4
.L_3:
        /*0010*/ 	.word	index@(_Z9MADKernelPiPfS0_S0_j)
        /*0014*/ 	.word	0x00000000


	//----- nvinfo : EIATTR_REGCOUNT
	.align		4
.L_4:
        /*0018*/ 	.byte	0x04, 0x2f
        /*001a*/ 	.short	(.L_6 - .L_5)
	.align		4
.L_5:
        /*001c*/ 	.word	index@(_Z11ShMemKernelPiPfS0_S0_j)
        /*0020*/ 	.word	0x0000000c


	//----- nvinfo : EIATTR_FRAME_SIZE
	.align		4
.L_6:
        /*0024*/ 	.byte	0x04, 0x11
        /*0026*/ 	.short	(.L_8 - .L_7)
	.align		4
.L_7:
        /*0028*/ 	.word	index@(_Z11ShMemKernelPiPfS0_S0_j)
        /*002c*/ 	.word	0x00000000


	//----- nvinfo : EIATTR_REGCOUNT
	.align		4
.L_8:
        /*0030*/ 	.byte	0x04, 0x2f
        /*0032*/ 	.short	(.L_10 - .L_9)
	.align		4
.L_9:
        /*0034*/ 	.word	index@(_Z12REGREGKernelPiPfS0_S0_j)
        /*0038*/ 	.word	0x00000010


	//----- nvinfo : EIATTR_FRAME_SIZE
	.align		4
.L_10:
        /*003c*/ 	.byte	0x04, 0x11
        /*003e*/ 	.short	(.L_12 - .L_11)
	.align		4
.L_11:
        /*0040*/ 	.word	index@(_Z12REGREGKernelPiPfS0_S0_j)
        /*0044*/ 	.word	0x00000000


	//----- nvinfo : EIATTR_MIN_STACK_SIZE
	.align		4
.L_12:
        /*0048*/ 	.byte	0x04, 0x12
        /*004a*/ 	.short	(.L_14 - .L_13)
	.align		4
.L_13:
        /*004c*/ 	.word	index@(_Z12REGREGKernelPiPfS0_S0_j)
        /*0050*/ 	.word	0x00000000


	//----- nvinfo : EIATTR_MIN_STACK_SIZE
	.align		4
.L_14:
        /*0054*/ 	.byte	0x04, 0x12
        /*0056*/ 	.short	(.L_16 - .L_15)
	.align		4
.L_15:
        /*0058*/ 	.word	index@(_Z11ShMemKernelPiPfS0_S0_j)
        /*005c*/ 	.word	0x00000000


	//----- nvinfo : EIATTR_MIN_STACK_SIZE
	.align		4
.L_16:
        /*0060*/ 	.byte	0x04, 0x12
        /*0062*/ 	.short	(.L_18 - .L_17)
	.align		4
.L_17:
        /*0064*/ 	.word	index@(_Z9MADKernelPiPfS0_S0_j)
        /*0068*/ 	.word	0x00000000
.L_18:


//--------------------- .nv.compat                --------------------------
	.section	.nv.compat,"",@"SHT_CUDA_COMPAT_INFO"
	.align	4
        /*0000*/ 	.byte	0x02, 0x09, 0x00, 0x00, 0x02, 0x02, 0x01, 0x00, 0x02, 0x05, 0x05, 0x00, 0x03, 0x07, 0x01, 0x01
        /*0010*/ 	.byte	0x02, 0x03, 0x00, 0x00, 0x02, 0x06, 0x01, 0x00, 0x04, 0x0b, 0x08, 0x00, 0x09, 0x00, 0x00, 0x00
        /*0020*/ 	.byte	0x00, 0x00, 0x00, 0x00


//--------------------- .nv.info._Z12REGREGKernelPiPfS0_S0_j --------------------------
	.section	.nv.info._Z12REGREGKernelPiPfS0_S0_j,"",@"SHT_CUDA_INFO"
	.sectionflags	@""
	.align	4


	//----- nvinfo : EIATTR_CUDA_API_VERSION
	.align		4
        /*0000*/ 	.byte	0x04, 0x37
        /*0002*/ 	.short	(.L_20 - .L_19)
.L_19:
        /*0004*/ 	.word	0x00000082


	//----- nvinfo : EIATTR_KPARAM_INFO
	.align		4
.L_20:
        /*0008*/ 	.byte	0x04, 0x17
        /*000a*/ 	.short	(.L_22 - .L_21)
.L_21:
        /*000c*/ 	.word	0x00000000
        /*0010*/ 	.short	0x0004
        /*0012*/ 	.short	0x0020
        /*0014*/ 	.byte	0x00, 0xf0, 0x11, 0x00


	//----- nvinfo : EIATTR_KPARAM_INFO
	.align		4
.L_22:
        /*0018*/ 	.byte	0x04, 0x17
        /*001a*/ 	.short	(.L_24 - .L_23)
.L_23:
        /*001c*/ 	.word	0x00000000
        /*0020*/ 	.short	0x0003
        /*0022*/ 	.short	0x0018
        /*0024*/ 	.byte	0x00, 0xf5, 0x21, 0x00


	//----- nvinfo : EIATTR_KPARAM_INFO
	.align		4
.L_24:
        /*0028*/ 	.byte	0x04, 0x17
        /*002a*/ 	.short	(.L_26 - .L_25)
.L_25:
        /*002c*/ 	.word	0x00000000
        /*0030*/ 	.short	0x0002
        /*0032*/ 	.short	0x0010
        /*0034*/ 	.byte	0x00, 0xf5, 0x21, 0x00


	//----- nvinfo : EIATTR_KPARAM_INFO
	.align		4
.L_26:
        /*0038*/ 	.byte	0x04, 0x17
        /*003a*/ 	.short	(.L_28 - .L_27)
.L_27:
        /*003c*/ 	.word	0x00000000
        /*0040*/ 	.short	0x0001
        /*0042*/ 	.short	0x0008
        /*0044*/ 	.byte	0x00, 0xf5, 0x21, 0x00


	//----- nvinfo : EIATTR_KPARAM_INFO
	.align		4
.L_28:
        /*0048*/ 	.byte	0x04, 0x17
        /*004a*/ 	.short	(.L_30 - .L_29)
.L_29:
        /*004c*/ 	.word	0x00000000
        /*0050*/ 	.short	0x0000
        /*0052*/ 	.short	0x0000
        /*0054*/ 	.byte	0x00, 0xf5, 0x21, 0x00


	//----- nvinfo : EIATTR_SPARSE_MMA_MASK
	.align		4
.L_30:
        /*0058*/ 	.byte	0x03, 0x50
        /*005a*/ 	.short	0x0000


	//----- nvinfo : EIATTR_MAXREG_COUNT
	.align		4
        /*005c*/ 	.byte	0x03, 0x1b
        /*005e*/ 	.short	0x00ff


	//----- nvinfo : EIATTR_MERCURY_ISA_VERSION
	.align		4
        /*0060*/ 	.byte	0x03, 0x5f
        /*0062*/ 	.short	0x0101


	//----- nvinfo : EIATTR_VRC_CTA_INIT_COUNT
	.align		4
        /*0064*/ 	.byte	0x02, 0x4a
	.zero		1
	.zero		1


	//----- nvinfo : EIATTR_EXIT_INSTR_OFFSETS
	.align		4
        /*0068*/ 	.byte	0x04, 0x1c
        /*006a*/ 	.short	(.L_32 - .L_31)


	//   ....[0]....
.L_31:
        /*006c*/ 	.word	0x00000030


	//   ....[1]....
        /*0070*/ 	.word	0x00000580


	//   ....[2]....
        /*0074*/ 	.word	0x000006d0


	//----- nvinfo : EIATTR_CBANK_PARAM_SIZE
	.align		4
.L_32:
        /*0078*/ 	.byte	0x03, 0x19
        /*007a*/ 	.short	0x0024


	//----- nvinfo : EIATTR_PARAM_CBANK
	.align		4
        /*007c*/ 	.byte	0x04, 0x0a
        /*007e*/ 	.short	(.L_34 - .L_33)
	.align		4
.L_33:
        /*0080*/ 	.word	index@(.nv.constant0._Z12REGREGKernelPiPfS0_S0_j)
        /*0084*/ 	.short	0x0380
        /*0086*/ 	.short	0x0024


	//----- nvinfo : EIATTR_SW_WAR
	.align		4
.L_34:
        /*0088*/ 	.byte	0x04, 0x36
        /*008a*/ 	.short	(.L_36 - .L_35)
.L_35:
        /*008c*/ 	.word	0x00000008
.L_36:


//--------------------- .nv.info._Z11ShMemKernelPiPfS0_S0_j --------------------------
	.section	.nv.info._Z11ShMemKernelPiPfS0_S0_j,"",@"SHT_CUDA_INFO"
	.sectionflags	@""
	.align	4


	//----- nvinfo : EIATTR_CUDA_API_VERSION
	.align		4
        /*0000*/ 	.byte	0x04, 0x37
        /*0002*/ 	.short	(.L_38 - .L_37)
.L_37:
        /*0004*/ 	.word	0x00000082


	//----- nvinfo : EIATTR_KPARAM_INFO
	.align		4
.L_38:
        /*0008*/ 	.byte	0x04, 0x17
        /*000a*/ 	.short	(.L_40 - .L_39)
.L_39:
        /*000c*/ 	.word	0x00000000
        /*0010*/ 	.short	0x0004
        /*0012*/ 	.short	0x0020
        /*0014*/ 	.byte	0x00, 0xf0, 0x11, 0x00


	//----- nvinfo : EIATTR_KPARAM_INFO
	.align		4
.L_40:
        /*0018*/ 	.byte	0x04, 0x17
        /*001a*/ 	.short	(.L_42 - .L_41)
.L_41:
        /*001c*/ 	.word	0x00000000
        /*0020*/ 	.short	0x0003
        /*0022*/ 	.short	0x0018
        /*0024*/ 	.byte	0x00, 0xf5, 0x21, 0x00


	//----- nvinfo : EIATTR_KPARAM_INFO
	.align		4
.L_42:
        /*0028*/ 	.byte	0x04, 0x17
        /*002a*/ 	.short	(.L_44 - .L_43)
.L_43:
        /*002c*/ 	.word	0x00000000
        /*0030*/ 	.short	0x0002
        /*0032*/ 	.short	0x0010
        /*0034*/ 	.byte	0x00, 0xf5, 0x21, 0x00


	//----- nvinfo : EIATTR_KPARAM_INFO
	.align		4
.L_44:
        /*0038*/ 	.byte	0x04, 0x17
        /*003a*/ 	.short	(.L_46 - .L_45)
.L_45:
        /*003c*/ 	.word	0x00000000
        /*0040*/ 	.short	0x0001
        /*0042*/ 	.short	0x0008
        /*0044*/ 	.byte	0x00, 0xf5, 0x21, 0x00


	//----- nvinfo : EIATTR_KPARAM_INFO
	.align		4
.L_46:
        /*0048*/ 	.byte	0x04, 0x17
        /*004a*/ 	.short	(.L_48 - .L_47)
.L_47:
        /*004c*/ 	.word	0x00000000
        /*0050*/ 	.short	0x0000
        /*0052*/ 	.short	0x0000
        /*0054*/ 	.byte	0x00, 0xf5, 0x21, 0x00


	//----- nvinfo : EIATTR_SPARSE_MMA_MASK
	.align		4
.L_48:
        /*0058*/ 	.byte	0x03, 0x50
        /*005a*/ 	.short	0x0000


	//----- nvinfo : EIATTR_MAXREG_COUNT
	.align		4
        /*005c*/ 	.byte	0x03, 0x1b
        /*005e*/ 	.short	0x00ff


	//----- nvinfo : EIATTR_MERCURY_ISA_VERSION
	.align		4
        /*0060*/ 	.byte	0x03, 0x5f
        /*0062*/ 	.short	0x0101


	//----- nvinfo : EIATTR_VRC_CTA_INIT_COUNT
	.align		4
        /*0064*/ 	.byte	0x02, 0x4a
	.zero		1
	.zero		1


	//----- nvinfo : EIATTR_EXIT_INSTR_OFFSETS
	.align		4
        /*0068*/ 	.byte	0x04, 0x1c
        /*006a*/ 	.short	(.L_50 - .L_49)


	//   ....[0]....
.L_49:
        /*006c*/ 	.word	0x000000b0


	//   ....[1]....
        /*0070*/ 	.word	0x00000660


	//----- nvinfo : EIATTR_CRS_STACK_SIZE
	.align		4
.L_50:
        /*0074*/ 	.byte	0x04, 0x1e
        /*0076*/ 	.short	(.L_52 - .L_51)
.L_51:
        /*0078*/ 	.word	0x00000000


	//----- nvinfo : EIATTR_CBANK_PARAM_SIZE
	.align		4
.L_52:
        /*007c*/ 	.byte	0x03, 0x19
        /*007e*/ 	.short	0x0024


	//----- nvinfo : EIATTR_PARAM_CBANK
	.align		4
        /*0080*/ 	.byte	0x04, 0x0a
        /*0082*/ 	.short	(.L_54 - .L_53)
	.align		4
.L_53:
        /*0084*/ 	.word	index@(.nv.constant0._Z11ShMemKernelPiPfS0_S0_j)
        /*0088*/ 	.short	0x0380
        /*008a*/ 	.short	0x0024


	//----- nvinfo : EIATTR_SW_WAR
	.align		4
.L_54:
        /*008c*/ 	.byte	0x04, 0x36
        /*008e*/ 	.short	(.L_56 - .L_55)
.L_55:
        /*0090*/ 	.word	0x00000008
.L_56:


//--------------------- .nv.info._Z9MADKernelPiPfS0_S0_j --------------------------
	.section	.nv.info._Z9MADKernelPiPfS0_S0_j,"",@"SHT_CUDA_INFO"
	.sectionflags	@""
	.align	4


	//----- nvinfo : EIATTR_CUDA_API_VERSION
	.align		4
        /*0000*/ 	.byte	0x04, 0x37
        /*0002*/ 	.short	(.L_58 - .L_57)
.L_57:
        /*0004*/ 	.word	0x00000082


	//----- nvinfo : EIATTR_KPARAM_INFO
	.align		4
.L_58:
        /*0008*/ 	.byte	0x04, 0x17
        /*000a*/ 	.short	(.L_60 - .L_59)
.L_59:
        /*000c*/ 	.word	0x00000000
        /*0010*/ 	.short	0x0004
        /*0012*/ 	.short	0x0020
        /*0014*/ 	.byte	0x00, 0xf0, 0x11, 0x00


	//----- nvinfo : EIATTR_KPARAM_INFO
	.align		4
.L_60:
        /*0018*/ 	.byte	0x04, 0x17
        /*001a*/ 	.short	(.L_62 - .L_61)
.L_61:
        /*001c*/ 	.word	0x00000000
        /*0020*/ 	.short	0x0003
        /*0022*/ 	.short	0x0018
        /*0024*/ 	.byte	0x00, 0xf5, 0x21, 0x00


	//----- nvinfo : EIATTR_KPARAM_INFO
	.align		4
.L_62:
        /*0028*/ 	.byte	0x04, 0x17
        /*002a*/ 	.short	(.L_64 - .L_63)
.L_63:
        /*002c*/ 	.word	0x00000000
        /*0030*/ 	.short	0x0002
        /*0032*/ 	.short	0x0010
        /*0034*/ 	.byte	0x00, 0xf5, 0x21, 0x00


	//----- nvinfo : EIATTR_KPARAM_INFO
	.align		4
.L_64:
        /*0038*/ 	.byte	0x04, 0x17
        /*003a*/ 	.short	(.L_66 - .L_65)
.L_65:
        /*003c*/ 	.word	0x00000000
        /*0040*/ 	.short	0x0001
        /*0042*/ 	.short	0x0008
        /*0044*/ 	.byte	0x00, 0xf5, 0x21, 0x00


	//----- nvinfo : EIATTR_KPARAM_INFO
	.align		4
.L_66:
        /*0048*/ 	.byte	0x04, 0x17
        /*004a*/ 	.short	(.L_68 - .L_67)
.L_67:
        /*004c*/ 	.word	0x00000000
        /*0050*/ 	.short	0x0000
        /*0052*/ 	.short	0x0000
        /*0054*/ 	.byte	0x00, 0xf5, 0x21, 0x00


	//----- nvinfo : EIATTR_SPARSE_MMA_MASK
	.align		4
.L_68:
        /*0058*/ 	.byte	0x03, 0x50
        /*005a*/ 	.short	0x0000


	//----- nvinfo : EIATTR_MAXREG_COUNT
	.align		4
        /*005c*/ 	.byte	0x03, 0x1b
        /*005e*/ 	.short	0x00ff


	//----- nvinfo : EIATTR_MERCURY_ISA_VERSION
	.align		4
        /*0060*/ 	.byte	0x03, 0x5f
        /*0062*/ 	.short	0x0101


	//----- nvinfo : EIATTR_VRC_CTA_INIT_COUNT
	.align		4
        /*0064*/ 	.byte	0x02, 0x4a
	.zero		1
	.zero		1


	//----- nvinfo : EIATTR_EXIT_INSTR_OFFSETS
	.align		4
        /*0068*/ 	.byte	0x04, 0x1c
        /*006a*/ 	.short	(.L_70 - .L_69)


	//   ....[0]....
.L_69:
        /*006c*/ 	.word	0x00000590


	//----- nvinfo : EIATTR_CBANK_PARAM_SIZE
	.align		4
.L_70:
        /*0070*/ 	.byte	0x03, 0x19
        /*0072*/ 	.short	0x0024


	//----- nvinfo : EIATTR_PARAM_CBANK
	.align		4
        /*0074*/ 	.byte	0x04, 0x0a
        /*0076*/ 	.short	(.L_72 - .L_71)
	.align		4
.L_71:
        /*0078*/ 	.word	index@(.nv.constant0._Z9MADKernelPiPfS0_S0_j)
        /*007c*/ 	.short	0x0380
        /*007e*/ 	.short	0x0024


	//----- nvinfo : EIATTR_SW_WAR
	.align		4
.L_72:
        /*0080*/ 	.byte	0x04, 0x36
        /*0082*/ 	.short	(.L_74 - .L_73)
.L_73:
        /*0084*/ 	.word	0x00000008
.L_74:


//--------------------- .nv.callgraph             --------------------------
	.section	.nv.callgraph,"",@"SHT_CUDA_CALLGRAPH"
	.align	4
	.sectionentsize	8
	.align		4
        /*0000*/ 	.word	0x00000000
	.align		4
        /*0004*/ 	.word	0xffffffff
	.align		4
        /*0008*/ 	.word	0x00000000
	.align		4
        /*000c*/ 	.word	0xfffffffe
	.align		4
        /*0010*/ 	.word	0x00000000
	.align		4
        /*0014*/ 	.word	0xfffffffd
	.align		4
        /*0018*/ 	.word	0x00000000
	.align		4
        /*001c*/ 	.word	0xfffffffc


//--------------------- .nv.constant3             --------------------------
	.section	.nv.constant3,"a",@progbits
	.align	4
.nv.constant3:
	.type		pattern,@object
	.size		pattern,(.L_0 - pattern)
pattern:
        /*0000*/ 	.byte	0xff, 0xff, 0xff, 0xff, 0xaa, 0xaa, 0xaa, 0xaa, 0x55, 0x55, 0x55, 0x55, 0x00, 0x00, 0x00, 0x00
.L_0:


//--------------------- .text._Z12REGREGKernelPiPfS0_S0_j --------------------------
	.section	.text._Z12REGREGKernelPiPfS0_S0_j,"ax",@progbits
	.align	128
        .global         _Z12REGREGKernelPiPfS0_S0_j
        .type           _Z12REGREGKernelPiPfS0_S0_j,@function
        .size           _Z12REGREGKernelPiPfS0_S0_j,(.L_x_30 - _Z12REGREGKernelPiPfS0_S0_j)
        .other          _Z12REGREGKernelPiPfS0_S0_j,@"STO_CUDA_ENTRY STV_DEFAULT"
_Z12REGREGKernelPiPfS0_S0_j:
.text._Z12REGREGKernelPiPfS0_S0_j:
[----:B------:R-:W-:Y:S01]  /*0000*/  LDC R1, c[0x0][0x37c] ;  /* 0x0000df00ff017b82 */ /* 0x000fe20000000800 */
[----:B------:R-:W0:Y:S02]  /*0010*/  LDCU UR5, c[0x0][0x3a0] ;  /* 0x00007400ff0577ac */ /* 0x000e240008000800 */
[----:B0-----:R-:W-:-:S13]  /*0020*/  ISETP.NE.AND P0, PT, RZ, UR5, PT ;  /* 0x00000005ff007c0c */ /* 0x001fda000bf05270 */
[----:B------:R-:W-:Y:S05]  /*0030*/  @!P0 EXIT ;  /* 0x000000000000894d */ /* 0x000fea0003800000 */
[----:B------:R-:W0:Y:S01]  /*0040*/  S2R R9, SR_TID.X ;  /* 0x0000000000097919 */ /* 0x000e220000002100 */
[----:B------:R-:W1:Y:S01]  /*0050*/  LDC.64 R2, c[0x0][0x390] ;  /* 0x0000e400ff027b82 */ /* 0x000e620000000a00 */
[----:B------:R-:W0:Y:S01]  /*0060*/  LDCU UR6, c[0x0][0x360] ;  /* 0x00006c00ff0677ac */ /* 0x000e220008000800 */
[----:B------:R-:W0:Y:S01]  /*0070*/  S2R R0, SR_CTAID.X ;  /* 0x0000000000007919 */ /* 0x000e220000002500 */
[----:B------:R-:W-:Y:S02]  /*0080*/  UISETP.GE.U32.AND UP0, UPT, UR5, 0x4, UPT ;  /* 0x000000040500788c */ /* 0x000fe4000bf06070 */
[----:B------:R-:W-:-:S03]  /*0090*/  ULOP3.LUT UR4, UR5, 0x3, URZ, 0xc0, !UPT ;  /* 0x0000000305047892 */ /* 0x000fc6000f8ec0ff */
[----:B------:R-:W2:Y:S03]  /*00a0*/  LDC.64 R4, c[0x0][0x380] ;  /* 0x0000e000ff047b82 */ /* 0x000ea60000000a00 */
[----:B------:R-:W-:-:S05]  /*00b0*/  ISETP.NE.AND P0, PT, RZ, UR4, PT ;  /* 0x00000004ff007c0c */ /* 0x000fca000bf05270 */
[----:B------:R-:W3:Y:S01]  /*00c0*/  LDC.64 R6, c[0x0][0x398] ;  /* 0x0000e600ff067b82 */ /* 0x000ee20000000a00 */
[----:B0-----:R-:W-:Y:S01]  /*00d0*/  IMAD R9, R0, UR6, R9 ;  /* 0x0000000600097c24 */ /* 0x001fe2000f8e0209 */
[----:B------:R-:W0:Y:S03]  /*00e0*/  LDCU.64 UR6, c[0x0][0x358] ;  /* 0x00006b00ff0677ac */ /* 0x000e260008000a00 */
[----:B-1----:R-:W-:-:S04]  /*00f0*/  IMAD.WIDE.U32 R2, R9, 0x4, R2 ;  /* 0x0000000409027825 */ /* 0x002fc800078e0002 */
[----:B--2---:R-:W-:-:S04]  /*0100*/  IMAD.WIDE.U32 R4, R9, 0x4, R4 ;  /* 0x0000000409047825 */ /* 0x004fc800078e0004 */
[----:B---3--:R-:W-:Y:S01]  /*0110*/  IMAD.WIDE.U32 R6, R9, 0x4, R6 ;  /* 0x0000000409067825 */ /* 0x008fe200078e0006 */
[----:B0-----:R-:W-:Y:S06]  /*0120*/  BRA.U !UP0, `(.L_x_0) ;  /* 0x0000000508147547 */ /* 0x001fec000b800000 */
[----:B------:R-:W-:-:S04]  /*0130*/  ULOP3.LUT UR5, UR5, 0xfffffffc, URZ, 0xc0, !UPT ;  /* 0xfffffffc05057892 */ /* 0x000fc8000f8ec0ff */
[----:B------:R-:W-:-:S12]  /*0140*/  UIADD3 UR5, UPT, UPT, -UR5, URZ, URZ ;  /* 0x000000ff05057290 */ /* 0x000fd8000fffe1ff */
.L_x_1:
[----:B------:R-:W2:Y:S01]  /*0150*/  LDG.E R0, desc[UR6][R2.64] ;  /* 0x0000000602007981 */ /* 0x000ea2000c1e1900 */
[----:B0-----:R-:W-:Y:S01]  /*0160*/  IMAD.MOV.U32 R9, RZ, RZ, RZ ;  /* 0x000000ffff097224 */ /* 0x001fe200078e00ff */
[----:B--2---:R-:W-:-:S13]  /*0170*/  FSETP.NAN.AND P1, PT, R0, R0, PT ;  /* 0x000000000000720b */ /* 0x004fda0003f28000 */
[----:B------:R-:W0:Y:S01]  /*0180*/  @P1 S2R R0, SR_VIRTUALSMID ;  /* 0x0000000000001919 */ /* 0x000e220000004300 */
[----:B------:R-:W0:Y:S02]  /*0190*/  @P1 S2R R11, SR_LANEID ;  /* 0x00000000000b1919 */ /* 0x000e240000000000 */
[----:B0-----:R-:W-:-:S05]  /*01a0*/  @P1 IMAD R0, R0, 0x10000, R11 ;  /* 0x0001000000001824 */ /* 0x001fca00078e020b */
[----:B------:R-:W-:-:S05]  /*01b0*/  @P1 LOP3.LUT R9, R0, 0x40000000, RZ, 0xfc, !PT ;  /* 0x4000000000091812 */ /* 0x000fca00078efcff */
[----:B------:R0:W-:Y:S04]  /*01c0*/  STG.E desc[UR6][R4.64], R9 ;  /* 0x0000000904007986 */ /* 0x0001e8000c101906 */
[----:B------:R-:W2:Y:S01]  /*01d0*/  LDG.E R0, desc[UR6][R6.64] ;  /* 0x0000000606007981 */ /* 0x000ea2000c1e1900 */
[----:B------:R-:W-:Y:S01]  /*01e0*/  IMAD.MOV.U32 R11, RZ, RZ, RZ ;  /* 0x000000ffff0b7224 */ /* 0x000fe200078e00ff */
[----:B--2---:R-:W-:-:S13]  /*01f0*/  FSETP.NAN.AND P1, PT, R0, R0, PT ;  /* 0x000000000000720b */ /* 0x004fda0003f28000 */
[----:B------:R-:W1:Y:S01]  /*0200*/  @P1 S2R R0, SR_VIRTUALSMID ;  /* 0x0000000000001919 */ /* 0x000e620000004300 */
[----:B------:R-:W1:Y:S02]  /*0210*/  @P1 S2R R13, SR_LANEID ;  /* 0x00000000000d1919 */ /* 0x000e640000000000 */
[----:B-1----:R-:W-:-:S05]  /*0220*/  @P1 IMAD R0, R0, 0x10000, R13 ;  /* 0x0001000000001824 */ /* 0x002fca00078e020d */
[----:B------:R-:W-:-:S05]  /*0230*/  @P1 LOP3.LUT R11, R0, 0x40000000, RZ, 0xfc, !PT ;  /* 0x40000000000b1812 */ /* 0x000fca00078efcff */
[----:B------:R1:W-:Y:S04]  /*0240*/  STG.E desc[UR6][R4.64], R11 ;  /* 0x0000000b04007986 */ /* 0x0003e8000c101906 */
        /* <DEDUP_REMOVED lines=9> */
[----:B-1----:R-:W-:Y:S01]  /*02e0*/  IMAD.MOV.U32 R11, RZ, RZ, RZ ;  /* 0x000000ffff0b7224 */ /* 0x002fe200078e00ff */
        /* <DEDUP_REMOVED lines=15> */
[----:B-1----:R-:W-:Y:S01]  /*03e0*/  HFMA2 R11, -RZ, RZ, 0, 0 ;  /* 0x00000000ff0b7431 */ /* 0x002fe200000001ff */
        /* <DEDUP_REMOVED lines=16> */
[----:B------:R-:W-:-:S04]  /*04f0*/  UIADD3 UR5, UPT, UPT, UR5, 0x4, URZ ;  /* 0x0000000405057890 */ /* 0x000fc8000fffe0ff */
[----:B------:R-:W-:Y:S01]  /*0500*/  UISETP.NE.AND UP0, UPT, UR5, URZ, UPT ;  /* 0x000000ff0500728c */ /* 0x000fe2000bf05270 */
[----:B--2---:R-:W-:-:S13]  /*0510*/  FSETP.NAN.AND P1, PT, R0, R0, PT ;  /* 0x000000000000720b */ /* 0x004fda0003f28000 */
[----:B------:R-:W1:Y:S01]  /*0520*/  @P1 S2R R0, SR_VIRTUALSMID ;  /* 0x0000000000001919 */ /* 0x000e620000004300 */
[----:B------:R-:W1:Y:S02]  /*0530*/  @P1 S2R R13, SR_LANEID ;  /* 0x00000000000d1919 */ /* 0x000e640000000000 */
[----:B-1----:R-:W-:-:S05]  /*0540*/  @P1 IMAD R0, R0, 0x10000, R13 ;  /* 0x0001000000001824 */ /* 0x002fca00078e020d */
[----:B------:R-:W-:-:S05]  /*0550*/  @P1 LOP3.LUT R11, R0, 0x40000000, RZ, 0xfc, !PT ;  /* 0x40000000000b1812 */ /* 0x000fca00078efcff */
[----:B------:R0:W-:Y:S01]  /*0560*/  STG.E desc[UR6][R4.64], R11 ;  /* 0x0000000b04007986 */ /* 0x0001e2000c101906 */
[----:B------:R-:W-:Y:S05]  /*0570*/  BRA.U UP0, `(.L_x_1) ;  /* 0xfffffff900f47547 */ /* 0x000fea000b83ffff */
.L_x_0:
[----:B------:R-:W-:Y:S05]  /*0580*/  @!P0 EXIT ;  /* 0x000000000000894d */ /* 0x000fea0003800000 */
[----:B------:R-:W-:-:S12]  /*0590*/  UIADD3 UR4, UPT, UPT, -UR4, URZ, URZ ;  /* 0x000000ff04047290 */ /* 0x000fd8000fffe1ff */
.L_x_2:
[----:B------:R-:W2:Y:S01]  /*05a0*/  LDG.E R0, desc[UR6][R2.64] ;  /* 0x0000000602007981 */ /* 0x000ea2000c1e1900 */
[----:B01----:R-:W-:Y:S02]  /*05b0*/  MOV R9, RZ ;  /* 0x000000ff00097202 */ /* 0x003fe40000000f00 */
        /* <DEDUP_REMOVED lines=8> */
[----:B------:R-:W-:-:S04]  /*0640*/  UIADD3 UR4, UPT, UPT, UR4, 0x1, URZ ;  /* 0x0000000104047890 */ /* 0x000fc8000fffe0ff */
[----:B------:R-:W-:Y:S01]  /*0650*/  UISETP.NE.AND UP0, UPT, UR4, URZ, UPT ;  /* 0x000000ff0400728c */ /* 0x000fe2000bf05270 */
[----:B--2---:R-:W-:-:S13]  /*0660*/  FSETP.NAN.AND P0, PT, R0, R0, PT ;  /* 0x000000000000720b */ /* 0x004fda0003f08000 */
[----:B------:R-:W0:Y:S01]  /*0670*/  @P0 S2R R0, SR_VIRTUALSMID ;  /* 0x0000000000000919 */ /* 0x000e220000004300 */
[----:B------:R-:W0:Y:S02]  /*0680*/  @P0 S2R R13, SR_LANEID ;  /* 0x00000000000d0919 */ /* 0x000e240000000000 */
[----:B0-----:R-:W-:-:S05]  /*0690*/  @P0 IMAD R0, R0, 0x10000, R13 ;  /* 0x0001000000000824 */ /* 0x001fca00078e020d */
[----:B------:R-:W-:-:S05]  /*06a0*/  @P0 LOP3.LUT R11, R0, 0x40000000, RZ, 0xfc, !PT ;  /* 0x40000000000b0812 */ /* 0x000fca00078efcff */
[----:B------:R1:W-:Y:S01]  /*06b0*/  STG.E desc[UR6][R4.64], R11 ;  /* 0x0000000b04007986 */ /* 0x0003e2000c101906 */
[----:B------:R-:W-:Y:S05]  /*06c0*/  BRA.U UP0, `(.L_x_2) ;  /* 0xfffffffd00b47547 */ /* 0x000fea000b83ffff */
[----:B------:R-:W-:Y:S05]  /*06d0*/  EXIT ;  /* 0x000000000000794d */ /* 0x000fea0003800000 */
.L_x_3:
[----:B------:R-:W-:-:S00]  /*06e0*/  BRA `(.L_x_3) ;  /* 0xfffffffc00fc7947 */ /* 0x000fc0000383ffff */
[----:B------:R-:W-:-:S00]  /*06f0*/  NOP ;  /* 0x0000000000007918 */ /* 0x000fc00000000000 */
        /* <DEDUP_REMOVED lines=8> */
.L_x_30:


//--------------------- .text._Z11ShMemKernelPiPfS0_S0_j --------------------------
	.section	.text._Z11ShMemKernelPiPfS0_S0_j,"ax",@progbits
	.align	128
        .global         _Z11ShMemKernelPiPfS0_S0_j
        .type           _Z11ShMemKernelPiPfS0_S0_j,@function
        .size           _Z11ShMemKernelPiPfS0_S0_j,(.L_x_31 - _Z11ShMemKernelPiPfS0_S0_j)
        .other          _Z11ShMemKernelPiPfS0_S0_j,@"STO_CUDA_ENTRY STV_DEFAULT"
_Z11ShMemKernelPiPfS0_S0_j:
.text._Z11ShMemKernelPiPfS0_S0_j:
[----:B------:R-:W-:Y:S01]  /*0000*/  LDC R1, c[0x0][0x37c] ;  /* 0x0000df00ff017b82 */ /* 0x000fe20000000800 */
[----:B------:R-:W0:Y:S07]  /*0010*/  S2R R5, SR_TID.X ;  /* 0x0000000000057919 */ /* 0x000e2e0000002100 */
[----:B------:R-:W0:Y:S01]  /*0020*/  S2UR UR4, SR_CTAID.X ;  /* 0x00000000000479c3 */ /* 0x000e220000002500 */
[----:B------:R-:W1:Y:S01]  /*0030*/  LDCU UR5, c[0x0][0x3a0] ;  /* 0x00007400ff0577ac */ /* 0x000e620008000800 */
[----:B------:R-:W2:Y:S06]  /*0040*/  LDCU.64 UR6, c[0x0][0x358] ;  /* 0x00006b00ff0677ac */ /* 0x000eac0008000a00 */
[----:B------:R-:W0:Y:S08]  /*0050*/  LDC R0, c[0x0][0x360] ;  /* 0x0000d800ff007b82 */ /* 0x000e300000000800 */
[----:B------:R-:W3:Y:S01]  /*0060*/  LDC.64 R2, c[0x0][0x380] ;  /* 0x0000e000ff027b82 */ /* 0x000ee20000000a00 */
[----:B-1----:R-:W-:Y:S01]  /*0070*/  ISETP.NE.AND P0, PT, RZ, UR5, PT ;  /* 0x00000005ff007c0c */ /* 0x002fe2000bf05270 */
[----:B0-----:R-:W-:-:S04]  /*0080*/  IMAD R7, R0, UR4, R5 ;  /* 0x0000000400077c24 */ /* 0x001fc8000f8e0205 */
[----:B---3--:R-:W-:-:S05]  /*0090*/  IMAD.WIDE.U32 R2, R7, 0x4, R2 ;  /* 0x0000000407027825 */ /* 0x008fca00078e0002 */
[----:B--2---:R0:W-:Y:S03]  /*00a0*/  STG.E desc[UR6][R2.64], RZ ;  /* 0x000000ff02007986 */ /* 0x0041e6000c101906 */
[----:B------:R-:W-:Y:S05]  /*00b0*/  @!P0 EXIT ;  /* 0x000000000000894d */ /* 0x000fea0003800000 */
[----:B------:R-:W1:Y:S01]  /*00c0*/  S2UR UR5, SR_CgaCtaId ;  /* 0x00000000000579c3 */ /* 0x000e620000008800 */
[----:B------:R-:W-:Y:S02]  /*00d0*/  UMOV UR4, 0x400 ;  /* 0x0000040000047882 */ /* 0x000fe40000000000 */
[----:B-1----:R-:W-:-:S03]  /*00e0*/  ULEA UR5, UR5, UR4, 0x18 ;  /* 0x0000000405057291 */ /* 0x002fc6000f8ec0ff */
[----:B------:R-:W-:-:S03]  /*00f0*/  UMOV UR4, URZ ;  /* 0x000000ff00047c82 */ /* 0x000fc60008000000 */
[----:B------:R-:W-:-:S07]  /*0100*/  LEA R4, R5, UR5, 0x2 ;  /* 0x0000000505047c11 */ /* 0x000fce000f8e10ff */
.L_x_20:
[----:B------:R-:W1:Y:S01]  /*0110*/  LDC R6, c[0x3][RZ] ;  /* 0x00c00000ff067b82 */ /* 0x000e620000000800 */
[----:B------:R-:W2:Y:S01]  /*0120*/  LDCU UR8, c[0x0][0x3a0] ;  /* 0x00007400ff0877ac */ /* 0x000ea20008000800 */
[----:B------:R-:W-:Y:S01]  /*0130*/  BSSY.RECONVERGENT B0, `(.L_x_4) ;  /* 0x000000a000007945 */ /* 0x000fe20003800200 */
[----:B------:R-:W-:Y:S01]  /*0140*/  IMAD.MOV.U32 R7, RZ, RZ, R4 ;  /* 0x000000ffff077224 */ /* 0x000fe200078e0004 */
[----:B------:R-:W-:Y:S01]  /*0150*/  UIADD3 UR4, UPT, UPT, UR4, 0x1, URZ ;  /* 0x0000000104047890 */ /* 0x000fe2000fffe0ff */
[----:B------:R-:W-:-:S03]  /*0160*/  IMAD.MOV.U32 R9, RZ, RZ, R5 ;  /* 0x000000ffff097224 */ /* 0x000fc600078e0005 */
[----:B--2---:R-:W-:-:S11]  /*0170*/  UISETP.NE.AND UP0, UPT, UR4, UR8, UPT ;  /* 0x000000080400728c */ /* 0x004fd6000bf05270 */
.L_x_5:
[C---:B------:R-:W-:Y:S01]  /*0180*/  IMAD.IADD R9, R0.reuse, 0x1, R9 ;  /* 0x0000000100097824 */ /* 0x040fe200078e0209 */
[----:B-1----:R1:W-:Y:S04]  /*0190*/  STS [R7], R6 ;  /* 0x0000000607007388 */ /* 0x0023e80000000800 */
[----:B------:R-:W-:Y:S01]  /*01a0*/  ISETP.GE.U32.AND P0, PT, R9, 0x800, PT ;  /* 0x000008000900780c */ /* 0x000fe20003f06070 */
[----:B-1----:R-:W-:-:S12]  /*01b0*/  IMAD R7, R0, 0x4, R7 ;  /* 0x0000000400077824 */ /* 0x002fd800078e0207 */
[----:B------:R-:W-:Y:S05]  /*01c0*/  @!P0 BRA `(.L_x_5) ;  /* 0xfffffffc00ec8947 */ /* 0x000fea000383ffff */
[----:B------:R-:W-:Y:S05]  /*01d0*/  BSYNC.RECONVERGENT B0 ;  /* 0x0000000000007941 */ /* 0x000fea0003800200 */
.L_x_4:
[----:B------:R-:W-:Y:S01]  /*01e0*/  BSSY.RECONVERGENT B0, `(.L_x_6) ;  /* 0x000000a000007945 */ /* 0x000fe20003800200 */
[----:B------:R-:W-:Y:S01]  /*01f0*/  IMAD.MOV.U32 R7, RZ, RZ, R5 ;  /* 0x000000ffff077224 */ /* 0x000fe200078e0005 */
[----:B------:R-:W1:Y:S06]  /*0200*/  LDCU UR8, c[0x3][URZ] ;  /* 0x00c00000ff0877ac */ /* 0x000e6c0008000800 */
.L_x_7:
[----:B------:R-:W-:-:S06]  /*0210*/  LEA R6, R7, UR5, 0x2 ;  /* 0x0000000507067c11 */ /* 0x000fcc000f8e10ff */
[----:B------:R-:W1:Y:S02]  /*0220*/  LDS R6, [R6] ;  /* 0x0000000006067984 */ /* 0x000e640000000800 */
[----:B-1----:R-:W-:-:S13]  /*0230*/  ISETP.NE.AND P0, PT, R6, UR8, PT ;  /* 0x0000000806007c0c */ /* 0x002fda000bf05270 */
[----:B------:R1:W-:Y:S02]  /*0240*/  @P0 STG.E desc[UR6][R2.64], R7 ;  /* 0x0000000702000986 */ /* 0x0003e4000c101906 */
[----:B-1----:R-:W-:-:S05]  /*0250*/  IMAD.IADD R7, R0, 0x1, R7 ;  /* 0x0000000100077824 */ /* 0x002fca00078e0207 */
[----:B------:R-:W-:-:S13]  /*0260*/  ISETP.GE.U32.AND P0, PT, R7, 0x800, PT ;  /* 0x000008000700780c */ /* 0x000fda0003f06070 */
[----:B------:R-:W-:Y:S05]  /*0270*/  @!P0 BRA `(.L_x_7) ;  /* 0xfffffffc00e48947 */ /* 0x000fea000383ffff */
[----:B------:R-:W-:Y:S05]  /*0280*/  BSYNC.RECONVERGENT B0 ;  /* 0x0000000000007941 */ /* 0x000fea0003800200 */
.L_x_6:
[----:B------:R-:W1:Y:S01]  /*0290*/  LDC R9, c[0x3][0x4] ;  /* 0x00c00100ff097b82 */ /* 0x000e620000000800 */
[----:B------:R-:W-:Y:S01]  /*02a0*/  BSSY.RECONVERGENT B0, `(.L_x_8) ;  /* 0x0000007000007945 */ /* 0x000fe20003800200 */
[----:B------:R-:W-:-:S07]  /*02b0*/  IMAD.MOV.U32 R7, RZ, RZ, R5 ;  /* 0x000000ffff077224 */ /* 0x000fce00078e0005 */
.L_x_9:
[----:B------:R-:W-:Y:S01]  /*02c0*/  LEA R6, R7, UR5, 0x2 ;  /* 0x0000000507067c11 */ /* 0x000fe2000f8e10ff */
[----:B------:R-:W-:-:S04]  /*02d0*/  IMAD.IADD R7, R0, 0x1, R7 ;  /* 0x0000000100077824 */ /* 0x000fc800078e0207 */
[----:B-1----:R2:W-:Y:S01]  /*02e0*/  STS [R6], R9 ;  /* 0x0000000906007388 */ /* 0x0025e20000000800 */
[----:B------:R-:W-:-:S13]  /*02f0*/  ISETP.GE.U32.AND P0, PT, R7, 0x800, PT ;  /* 0x000008000700780c */ /* 0x000fda0003f06070 */
[----:B--2---:R-:W-:Y:S05]  /*0300*/  @!P0 BRA `(.L_x_9) ;  /* 0xfffffffc00ec8947 */ /* 0x004fea000383ffff */
[----:B------:R-:W-:Y:S05]  /*0310*/  BSYNC.RECONVERGENT B0 ;  /* 0x0000000000007941 */ /* 0x000fea0003800200 */
.L_x_8:
[----:B------:R-:W-:Y:S01]  /*0320*/  BSSY.RECONVERGENT B0, `(.L_x_10) ;  /* 0x000000a000007945 */ /* 0x000fe20003800200 */
[----:B------:R-:W-:Y:S01]  /*0330*/  IMAD.MOV.U32 R7, RZ, RZ, R5 ;  /* 0x000000ffff077224 */ /* 0x000fe200078e0005 */
[----:B------:R-:W1:Y:S06]  /*0340*/  LDCU UR8, c[0x3][0x4] ;  /* 0x00c00080ff0877ac */ /* 0x000e6c0008000800 */
.L_x_11:
        /* <DEDUP_REMOVED lines=8> */
.L_x_10:
[----:B------:R-:W1:Y:S01]  /*03d0*/  LDC R9, c[0x3][0x8] ;  /* 0x00c00200ff097b82 */ /* 0x000e620000000800 */
[----:B------:R-:W-:Y:S01]  /*03e0*/  BSSY.RECONVERGENT B0, `(.L_x_12) ;  /* 0x0000007000007945 */ /* 0x000fe20003800200 */
[----:B------:R-:W-:-:S07]  /*03f0*/  IMAD.MOV.U32 R7, RZ, RZ, R5 ;  /* 0x000000ffff077224 */ /* 0x000fce00078e0005 */
.L_x_13:
[----:B------:R-:W-:Y:S01]  /*0400*/  LEA R6, R7, UR5, 0x2 ;  /* 0x0000000507067c11 */ /* 0x000fe2000f8e10ff */
[----:B------:R-:W-:-:S04]  /*0410*/  IMAD.IADD R7, R0, 0x1, R7 ;  /* 0x0000000100077824 */ /* 0x000fc800078e0207 */
[----:B-1----:R2:W-:Y:S01]  /*0420*/  STS [R6], R9 ;  /* 0x0000000906007388 */ /* 0x0025e20000000800 */
[----:B------:R-:W-:-:S13]  /*0430*/  ISETP.GE.U32.AND P0, PT, R7, 0x800, PT ;  /* 0x000008000700780c */ /* 0x000fda0003f06070 */
[----:B--2---:R-:W-:Y:S05]  /*0440*/  @!P0 BRA `(.L_x_13) ;  /* 0xfffffffc00ec8947 */ /* 0x004fea000383ffff */
[----:B------:R-:W-:Y:S05]  /*0450*/  BSYNC.RECONVERGENT B0 ;  /* 0x0000000000007941 */ /* 0x000fea0003800200 */
.L_x_12:
[----:B------:R-:W-:Y:S01]  /*0460*/  BSSY.RECONVERGENT B0, `(.L_x_14) ;  /* 0x000000a000007945 */ /* 0x000fe20003800200 */
[----:B------:R-:W-:Y:S01]  /*0470*/  IMAD.MOV.U32 R7, RZ, RZ, R5 ;  /* 0x000000ffff077224 */ /* 0x000fe200078e0005 */
[----:B------:R-:W1:Y:S06]  /*0480*/  LDCU UR8, c[0x3][0x8] ;  /* 0x00c00100ff0877ac */ /* 0x000e6c0008000800 */
.L_x_15:
        /* <DEDUP_REMOVED lines=8> */
.L_x_14:
[----:B------:R-:W1:Y:S01]  /*0510*/  LDC R9, c[0x3][0xc] ;  /* 0x00c00300ff097b82 */ /* 0x000e620000000800 */
[----:B------:R-:W-:Y:S01]  /*0520*/  BSSY.RECONVERGENT B0, `(.L_x_16) ;  /* 0x0000007000007945 */ /* 0x000fe20003800200 */
[----:B------:R-:W-:-:S07]  /*0530*/  IMAD.MOV.U32 R7, RZ, RZ, R5 ;  /* 0x000000ffff077224 */ /* 0x000fce00078e0005 */
.L_x_17:
[----:B------:R-:W-:Y:S01]  /*0540*/  LEA R6, R7, UR5, 0x2 ;  /* 0x0000000507067c11 */ /* 0x000fe2000f8e10ff */
[----:B------:R-:W-:-:S04]  /*0550*/  IMAD.IADD R7, R0, 0x1, R7 ;  /* 0x0000000100077824 */ /* 0x000fc800078e0207 */
[----:B-1----:R2:W-:Y:S01]  /*0560*/  STS [R6], R9 ;  /* 0x0000000906007388 */ /* 0x0025e20000000800 */
[----:B------:R-:W-:-:S13]  /*0570*/  ISETP.GE.U32.AND P0, PT, R7, 0x800, PT ;  /* 0x000008000700780c */ /* 0x000fda0003f06070 */
[----:B--2---:R-:W-:Y:S05]  /*0580*/  @!P0 BRA `(.L_x_17) ;  /* 0xfffffffc00ec8947 */ /* 0x004fea000383ffff */
[----:B------:R-:W-:Y:S05]  /*0590*/  BSYNC.RECONVERGENT B0 ;  /* 0x0000000000007941 */ /* 0x000fea0003800200 */
.L_x_16:
[----:B------:R-:W-:Y:S01]  /*05a0*/  BSSY.RECONVERGENT B0, `(.L_x_18) ;  /* 0x000000a000007945 */ /* 0x000fe20003800200 */
[----:B------:R-:W-:Y:S01]  /*05b0*/  IMAD.MOV.U32 R7, RZ, RZ, R5 ;  /* 0x000000ffff077224 */ /* 0x000fe200078e0005 */
[----:B------:R-:W1:Y:S06]  /*05c0*/  LDCU UR8, c[0x3][0xc] ;  /* 0x00c00180ff0877ac */ /* 0x000e6c0008000800 */
.L_x_19:
        /* <DEDUP_REMOVED lines=8> */
.L_x_18:
[----:B------:R-:W-:Y:S05]  /*0650*/  BRA.U UP0, `(.L_x_20) ;  /* 0xfffffff900ac7547 */ /* 0x000fea000b83ffff */
[----:B------:R-:W-:Y:S05]  /*0660*/  EXIT ;  /* 0x000000000000794d */ /* 0x000fea0003800000 */
.L_x_21:
        /* <DEDUP_REMOVED lines=9> */
.L_x_31:


//--------------------- .text._Z9MADKernelPiPfS0_S0_j --------------------------
	.section	.text._Z9MADKernelPiPfS0_S0_j,"ax",@progbits
	.align	128
        .global         _Z9MADKernelPiPfS0_S0_j
        .type           _Z9MADKernelPiPfS0_S0_j,@function
        .size           _Z9MADKernelPiPfS0_S0_j,(.L_x_32 - _Z9MADKernelPiPfS0_S0_j)
        .other          _Z9MADKernelPiPfS0_S0_j,@"STO_CUDA_ENTRY STV_DEFAULT"
_Z9MADKernelPiPfS0_S0_j:
.text._Z9MADKernelPiPfS0_S0_j:
[----:B------:R-:W-:Y:S01]  /*0000*/  LDC R1, c[0x0][0x37c] ;  /* 0x0000df00ff017b82 */ /* 0x000fe20000000800 */
[----:B------:R-:W0:Y:S07]  /*0010*/  S2R R5, SR_TID.X ;  /* 0x0000000000057919 */ /* 0x000e2e0000002100 */
[----:B------:R-:W0:Y:S01]  /*0020*/  S2UR UR4, SR_CTAID.X ;  /* 0x00000000000479c3 */ /* 0x000e220000002500 */
[----:B------:R-:W1:Y:S01]  /*0030*/  LDCU.64 UR6, c[0x0][0x358] ;  /* 0x00006b00ff0677ac */ /* 0x000e620008000a00 */
[----:B------:R-:W2:Y:S06]  /*0040*/  LDCU UR5, c[0x0][0x3a0] ;  /* 0x00007400ff0577ac */ /* 0x000eac0008000800 */
[----:B------:R-:W0:Y:S08]  /*0050*/  LDC R0, c[0x0][0x360] ;  /* 0x0000d800ff007b82 */ /* 0x000e300000000800 */
[----:B------:R-:W3:Y:S01]  /*0060*/  LDC.64 R2, c[0x0][0x398] ;  /* 0x0000e600ff027b82 */ /* 0x000ee20000000a00 */
[----:B0-----:R-:W-:-:S07]  /*0070*/  IMAD R0, R0, UR4, R5 ;  /* 0x0000000400007c24 */ /* 0x001fce000f8e0205 */
[----:B------:R-:W0:Y:S01]  /*0080*/  LDC.64 R4, c[0x0][0x390] ;  /* 0x0000e400ff047b82 */ /* 0x000e220000000a00 */
[----:B---3--:R-:W-:-:S05]  /*0090*/  IMAD.WIDE.U32 R2, R0, 0x4, R2 ;  /* 0x0000000400027825 */ /* 0x008fca00078e0002 */
[----:B-1----:R1:W5:Y:S01]  /*00a0*/  LDG.E R7, desc[UR6][R2.64] ;  /* 0x0000000602077981 */ /* 0x002362000c1e1900 */
[----:B--2---:R-:W-:-:S09]  /*00b0*/  UISETP.NE.AND UP0, UPT, UR5, URZ, UPT ;  /* 0x000000ff0500728c */ /* 0x004fd2000bf05270 */
[----:B-1----:R-:W-:Y:S05]  /*00c0*/  BRA.U !UP0, `(.L_x_22) ;  /* 0x0000000108fc7547 */ /* 0x002fea000b800000 */
[----:B0-----:R-:W-:-:S06]  /*00d0*/  IMAD.WIDE.U32 R2, R0, 0x4, R4 ;  /* 0x0000000400027825 */ /* 0x001fcc00078e0004 */
[----:B------:R-:W2:Y:S01]  /*00e0*/  LDG.E R2, desc[UR6][R2.64] ;  /* 0x0000000602027981 */ /* 0x000ea2000c1e1900 */
[----:B------:R-:W-:Y:S02]  /*00f0*/  UISETP.GE.U32.AND UP0, UPT, UR5, 0x4, UPT ;  /* 0x000000040500788c */ /* 0x000fe4000bf06070 */
[----:B------:R-:W-:Y:S01]  /*0100*/  ULOP3.LUT UR4, UR5, 0x3, URZ, 0xc0, !UPT ;  /* 0x0000000305047892 */ /* 0x000fe2000f8ec0ff */
[----:B--2--5:R-:W-:-:S06]  /*0110*/  FMUL R4, R7, R2 ;  /* 0x0000000207047220 */ /* 0x024fcc0000400000 */
[----:B------:R-:W-:Y:S05]  /*0120*/  BRA.U !UP0, `(.L_x_23) ;  /* 0x0000000108c87547 */ /* 0x000fea000b800000 */
[----:B------:R-:W-:-:S04]  /*0130*/  ULOP3.LUT UR5, UR5, 0xfffffffc, URZ, 0xc0, !UPT ;  /* 0xfffffffc05057892 */ /* 0x000fc8000f8ec0ff */
[----:B------:R-:W-:-:S04]  /*0140*/  UIADD3 UR5, UPT, UPT, -UR5, URZ, URZ ;  /* 0x000000ff05057290 */ /* 0x000fc8000fffe1ff */
[----:B------:R-:W-:-:S09]  /*0150*/  UISETP.GE.AND UP0, UPT, UR5, URZ, UPT ;  /* 0x000000ff0500728c */ /* 0x000fd2000bf06270 */
[----:B------:R-:W-:Y:S05]  /*0160*/  BRA.U UP0, `(.L_x_24) ;  /* 0x00000001009c7547 */ /* 0x000fea000b800000 */
[----:B------:R-:W-:Y:S02]  /*0170*/  UIADD3 UR8, UPT, UPT, -UR5, URZ, URZ ;  /* 0x000000ff05087290 */ /* 0x000fe4000fffe1ff */
[----:B------:R-:W-:Y:S02]  /*0180*/  UPLOP3.LUT UP0, UPT, UPT, UPT, UPT, 0x80, 0x8 ;  /* 0x000000000008789c */ /* 0x000fe40003f0f070 */
[----:B------:R-:W-:-:S09]  /*0190*/  UISETP.GT.AND UP1, UPT, UR8, 0xc, UPT ;  /* 0x0000000c0800788c */ /* 0x000fd2000bf24270 */
[----:B------:R-:W-:Y:S05]  /*01a0*/  BRA.U !UP1, `(.L_x_25) ;  /* 0x0000000109507547 */ /* 0x000fea000b800000 */
[----:B------:R-:W-:-:S11]  /*01b0*/  UPLOP3.LUT UP0, UPT, UPT, UPT, UPT, 0x40, 0x4 ;  /* 0x000000000004789c */ /* 0x000fd60003f0e870 */
.L_x_26:
[----:B------:R-:W-:Y:S01]  /*01c0*/  FADD R7, R4, R7 ;  /* 0x0000000704077221 */ /* 0x000fe20000000000 */
[----:B------:R-:W-:-:S03]  /*01d0*/  UIADD3 UR5, UPT, UPT, UR5, 0x10, URZ ;  /* 0x0000001005057890 */ /* 0x000fc6000fffe0ff */
[----:B------:R-:W-:Y:S01]  /*01e0*/  FADD R7, R4, R7 ;  /* 0x0000000704077221 */ /* 0x000fe20000000000 */
[----:B------:R-:W-:-:S03]  /*01f0*/  UISETP.GE.AND UP1, UPT, UR5, -0xc, UPT ;  /* 0xfffffff40500788c */ /* 0x000fc6000bf26270 */
[----:B------:R-:W-:-:S04]  /*0200*/  FADD R7, R4, R7 ;  /* 0x0000000704077221 */ /* 0x000fc80000000000 */
        /* <DEDUP_REMOVED lines=12> */
[----:B------:R-:W-:Y:S01]  /*02d0*/  FADD R7, R4, R7 ;  /* 0x0000000704077221 */ /* 0x000fe20000000000 */
[----:B------:R-:W-:Y:S06]  /*02e0*/  BRA.U !UP1, `(.L_x_26) ;  /* 0xfffffffd09b47547 */ /* 0x000fec000b83ffff */
.L_x_25:
[----:B------:R-:W-:-:S04]  /*02f0*/  UIADD3 UR8, UPT, UPT, -UR5, URZ, URZ ;  /* 0x000000ff05087290 */ /* 0x000fc8000fffe1ff */
[----:B------:R-:W-:-:S09]  /*0300*/  UISETP.GT.AND UP1, UPT, UR8, 0x4, UPT ;  /* 0x000000040800788c */ /* 0x000fd2000bf24270 */
[----:B------:R-:W-:Y:S05]  /*0310*/  BRA.U !UP1, `(.L_x_27) ;  /* 0x0000000109287547 */ /* 0x000fea000b800000 */
[----:B------:R-:W-:Y:S01]  /*0320*/  FADD R7, R7, R4 ;  /* 0x0000000407077221 */ /* 0x000fe20000000000 */
[----:B------:R-:W-:Y:S02]  /*0330*/  UPLOP3.LUT UP0, UPT, UPT, UPT, UPT, 0x40, 0x4 ;  /* 0x000000000004789c */ /* 0x000fe40003f0e870 */
[----:B------:R-:W-:Y:S01]  /*0340*/  UIADD3 UR5, UPT, UPT, UR5, 0x8, URZ ;  /* 0x0000000805057890 */ /* 0x000fe2000fffe0ff */
[----:B------:R-:W-:-:S04]  /*0350*/  FADD R7, R4, R7 ;  /* 0x0000000704077221 */ /* 0x000fc80000000000 */
[----:B------:R-:W-:-:S04]  /*0360*/  FADD R7, R4, R7 ;  /* 0x0000000704077221 */ /* 0x000fc80000000000 */
[----:B------:R-:W-:-:S04]  /*0370*/  FADD R7, R4, R7 ;  /* 0x0000000704077221 */ /* 0x000fc80000000000 */
[----:B------:R-:W-:-:S04]  /*0380*/  FADD R7, R4, R7 ;  /* 0x0000000704077221 */ /* 0x000fc80000000000 */
[----:B------:R-:W-:-:S04]  /*0390*/  FADD R7, R4, R7 ;  /* 0x0000000704077221 */ /* 0x000fc80000000000 */
[----:B------:R-:W-:-:S04]  /*03a0*/  FADD R7, R4, R7 ;  /* 0x0000000704077221 */ /* 0x000fc80000000000 */
[----:B------:R-:W-:-:S07]  /*03b0*/  FADD R7, R4, R7 ;  /* 0x0000000704077221 */ /* 0x000fce0000000000 */
.L_x_27:
[----:B------:R-:W-:-:S09]  /*03c0*/  UISETP.NE.OR UP0, UPT, UR5, URZ, UP0 ;  /* 0x000000ff0500728c */ /* 0x000fd20008705670 */
[----:B------:R-:W-:Y:S05]  /*03d0*/  BRA.U !UP0, `(.L_x_23) ;  /* 0x00000001081c7547 */ /* 0x000fea000b800000 */
.L_x_24:
[----:B------:R-:W-:Y:S01]  /*03e0*/  UIADD3 UR5, UPT, UPT, UR5, 0x4, URZ ;  /* 0x0000000405057890 */ /* 0x000fe2000fffe0ff */
[----:B------:R-:W-:-:S03]  /*03f0*/  FADD R7, R4, R7 ;  /* 0x0000000704077221 */ /* 0x000fc60000000000 */
[----:B------:R-:W-:Y:S01]  /*0400*/  UISETP.NE.AND UP0, UPT, UR5, URZ, UPT ;  /* 0x000000ff0500728c */ /* 0x000fe2000bf05270 */
[----:B------:R-:W-:-:S04]  /*0410*/  FADD R7, R4, R7 ;  /* 0x0000000704077221 */ /* 0x000fc80000000000 */
[----:B------:R-:W-:-:S04]  /*0420*/  FADD R7, R4, R7 ;  /* 0x0000000704077221 */ /* 0x000fc80000000000 */
[----:B------:R-:W-:Y:S01]  /*0430*/  FADD R7, R4, R7 ;  /* 0x0000000704077221 */ /* 0x000fe20000000000 */
[----:B------:R-:W-:Y:S06]  /*0440*/  BRA.U UP0, `(.L_x_24) ;  /* 0xfffffffd00e47547 */ /* 0x000fec000b83ffff */
.L_x_23:
[----:B------:R-:W-:-:S09]  /*0450*/  UISETP.NE.AND UP0, UPT, UR4, URZ, UPT ;  /* 0x000000ff0400728c */ /* 0x000fd2000bf05270 */
[----:B------:R-:W-:Y:S05]  /*0460*/  BRA.U !UP0, `(.L_x_22) ;  /* 0x0000000108147547 */ /* 0x000fea000b800000 */
[----:B------:R-:W-:-:S12]  /*0470*/  UIADD3 UR4, UPT, UPT, -UR4, URZ, URZ ;  /* 0x000000ff04047290 */ /* 0x000fd8000fffe1ff */
.L_x_28:
[----:B------:R-:W-:Y:S01]  /*0480*/  UIADD3 UR4, UPT, UPT, UR4, 0x1, URZ ;  /* 0x0000000104047890 */ /* 0x000fe2000fffe0ff */
[----:B------:R-:W-:-:S03]  /*0490*/  FADD R7, R4, R7 ;  /* 0x0000000704077221 */ /* 0x000fc60000000000 */
[----:B------:R-:W-:-:S09]  /*04a0*/  UISETP.NE.AND UP0, UPT, UR4, URZ, UPT ;  /* 0x000000ff0400728c */ /* 0x000fd2000bf05270 */
[----:B------:R-:W-:Y:S05]  /*04b0*/  BRA.U UP0, `(.L_x_28) ;  /* 0xfffffffd00f07547 */ /* 0x000fea000b83ffff */
.L_x_22:
[----:B------:R-:W1:Y:S02]  /*04c0*/  LDC.64 R2, c[0x0][0x388] ;  /* 0x0000e200ff027b82 */ /* 0x000e640000000a00 */
[----:B-1----:R-:W-:-:S05]  /*04d0*/  IMAD.WIDE.U32 R2, R0, 0x4, R2 ;  /* 0x0000000400027825 */ /* 0x002fca00078e0002 */
[----:B0-----:R-:W2:Y:S02]  /*04e0*/  LDG.E R4, desc[UR6][R2.64] ;  /* 0x0000000602047981 */ /* 0x001ea4000c1e1900 */
[----:B--2--5:R-:W-:Y:S02]  /*04f0*/  FSETP.NEU.AND P0, PT, R7, R4, PT ;  /* 0x000000040700720b */ /* 0x024fe40003f0d000 */
[----:B------:R-:W0:Y:S11]  /*0500*/  LDC.64 R4, c[0x0][0x380] ;  /* 0x0000e000ff047b82 */ /* 0x000e360000000a00 */
[----:B------:R-:W1:Y:S01]  /*0510*/  @P0 S2R R6, SR_VIRTUALSMID ;  /* 0x0000000000060919 */ /* 0x000e620000004300 */
[----:B------:R-:W1:Y:S01]  /*0520*/  @P0 S2R R9, SR_LANEID ;  /* 0x0000000000090919 */ /* 0x000e620000000000 */
[----:B0-----:R-:W-:Y:S01]  /*0530*/  IMAD.WIDE.U32 R4, R0, 0x4, R4 ;  /* 0x0000000400047825 */ /* 0x001fe200078e0004 */
[----:B-1----:R-:W-:-:S04]  /*0540*/  @P0 LEA R6, R6, R9, 0x10 ;  /* 0x0000000906060211 */ /* 0x002fc800078e80ff */
[----:B------:R-:W-:-:S05]  /*0550*/  @P0 LOP3.LUT R9, R6, 0x40000000, RZ, 0xfc, !PT ;  /* 0x4000000006090812 */ /* 0x000fca00078efcff */
[----:B------:R-:W-:Y:S04]  /*0560*/  @P0 STG.E desc[UR6][R4.64], R9 ;  /* 0x0000000904000986 */ /* 0x000fe8000c101906 */
[----:B------:R-:W-:Y:S04]  /*0570*/  @!P0 STG.E desc[UR6][R4.64], RZ ;  /* 0x000000ff04008986 */ /* 0x000fe8000c101906 */
[----:B------:R-:W-:Y:S01]  /*0580*/  STG.E desc[UR6][R2.64], R7 ;  /* 0x0000000702007986 */ /* 0x000fe2000c101906 */
[----:B------:R-:W-:Y:S05]  /*0590*/  EXIT ;  /* 0x000000000000794d */ /* 0x000fea0003800000 */
.L_x_29:
        /* <DEDUP_REMOVED lines=14> */
.L_x_32:


//--------------------- .nv.shared.reserved.0     --------------------------
	.section	.nv.shared.reserved.0,"aw",@nobits
	.weak		__nv_reservedSMEM_offset_0_alias
	.size		__nv_reservedSMEM_offset_0_alias, 0, 64
	.other		__nv_reservedSMEM_offset_0_alias,@"STO_CUDA_RESERVED_SHARED STV_DEFAULT"
__nv_reservedSMEM_offset_0_alias:
	.zero		0
	.zero		64


//--------------------- .nv.shared._Z11ShMemKernelPiPfS0_S0_j --------------------------
	.section	.nv.shared._Z11ShMemKernelPiPfS0_S0_j,"aw",@nobits
	.sectionflags	@""
	.align	4
.nv.shared._Z11ShMemKernelPiPfS0_S0_j:
	.zero		9216


//--------------------- .nv.constant0._Z12REGREGKernelPiPfS0_S0_j --------------------------
	.section	.nv.constant0._Z12REGREGKernelPiPfS0_S0_j,"a",@progbits
	.sectionflags	@""
	.align	4
.nv.constant0._Z12REGREGKernelPiPfS0_S0_j:
	.zero		932


//--------------------- .nv.constant0._Z11ShMemKernelPiPfS0_S0_j --------------------------
	.section	.nv.constant0._Z11ShMemKernelPiPfS0_S0_j,"a",@progbits
	.sectionflags	@""
	.align	4
.nv.constant0._Z11ShMemKernelPiPfS0_S0_j:
	.zero		932


//--------------------- .nv.constant0._Z9MADKernelPiPfS0_S0_j --------------------------
	.section	.nv.constant0._Z9MADKernelPiPfS0_S0_j,"a",@progbits
	.sectionflags	@""
	.align	4
.nv.constant0._Z9MADKernelPiPfS0_S0_j:
	.zero		932


//--------------------- SYMBOLS --------------------------

	.type		.nv.reservedSmem.offset0,@object
	.size		.nv.reservedSmem.offset0,0x4
	.type		.nv.reservedSmem.cap,@object
	.size		.nv.reservedSmem.cap,0x4
